//
// Generated by NVIDIA NVVM Compiler
//
// Compiler Build ID: CL-36424714
// Cuda compilation tools, release 13.0, V13.0.88
// Based on NVVM 20.0.0
//

.version 9.0
.target sm_100
.address_size 64

	// .globl	_Z17_2Dstencil_globalPfS_S_
.extern .shared .align 16 .b8 sharedOrig[];

.visible .entry _Z17_2Dstencil_globalPfS_S_(
	.param .u64 .ptr .align 1 _Z17_2Dstencil_globalPfS_S__param_0,
	.param .u64 .ptr .align 1 _Z17_2Dstencil_globalPfS_S__param_1,
	.param .u64 .ptr .align 1 _Z17_2Dstencil_globalPfS_S__param_2
)
{
	.reg .pred 	%p<7>;
	.reg .b16 	%rs<10>;
	.reg .b32 	%r<64>;
	.reg .b32 	%f<69>;
	.reg .b64 	%rd<13>;

	ld.param.u64 	%rd3, [_Z17_2Dstencil_globalPfS_S__param_0];
	ld.param.u64 	%rd4, [_Z17_2Dstencil_globalPfS_S__param_1];
	ld.param.u64 	%rd5, [_Z17_2Dstencil_globalPfS_S__param_2];
	cvta.to.global.u64 	%rd1, %rd5;
	mov.u32 	%r1, %tid.x;
	mov.u32 	%r20, %ctaid.x;
	shl.b32 	%r2, %r20, 5;
	mov.u32 	%r3, %tid.y;
	mov.u32 	%r21, %ctaid.y;
	shl.b32 	%r4, %r21, 5;
	shl.b32 	%r22, %r3, 5;
	add.s32 	%r63, %r22, %r1;
	setp.gt.u32 	%p1, %r63, 1155;
	@%p1 bra 	$L__BB0_3;
	shl.b32 	%r23, %r3, 7;
	shl.b32 	%r24, %r1, 2;
	add.s32 	%r25, %r23, %r24;
	mov.u32 	%r26, sharedOrig;
	add.s32 	%r62, %r26, %r25;
	cvt.u16.u32 	%rs4, %r3;
	shl.b16 	%rs5, %rs4, 5;
	cvt.u16.u32 	%rs6, %r1;
	add.s16 	%rs9, %rs5, %rs6;
	cvt.u32.u16 	%r60, %rs9;
	add.s32 	%r27, %r2, %r60;
	add.s32 	%r61, %r27, -1;
	sub.s32 	%r59, -95, %r27;
	cvta.to.global.u64 	%rd2, %rd3;
$L__BB0_2:
	mul.hi.u32 	%r28, %r60, -252645135;
	shr.u32 	%r29, %r28, 5;
	mul.lo.s32 	%r30, %r29, 34;
	sub.s32 	%r31, %r61, %r30;
	min.s32 	%r32, %r31, 95;
	max.s32 	%r33, %r31, 0;
	add.s32 	%r34, %r32, %r33;
	add.s32 	%r35, %r34, %r59;
	add.s32 	%r36, %r35, %r30;
	add.s32 	%r37, %r4, %r29;
	min.u32 	%r38, %r37, 96;
	mul.hi.u16 	%rs7, %rs9, -3855;
	shr.u16 	%rs8, %rs7, 5;
	cvt.u32.u16 	%r39, %rs8;
	add.s32 	%r40, %r4, %r39;
	setp.eq.s32 	%p2, %r40, 0;
	selp.u32 	%r41, 1, 0, %p2;
	add.s32 	%r42, %r38, %r41;
	mad.lo.s32 	%r43, %r42, 96, %r36;
	mul.wide.s32 	%rd6, %r43, 4;
	add.s64 	%rd7, %rd2, %rd6;
	ld.global.f32 	%f1, [%rd7];
	st.shared.f32 	[%r62], %f1;
	add.s64 	%rd8, %rd1, %rd6;
	ld.global.f32 	%f2, [%rd8];
	st.shared.f32 	[%r62+9248], %f2;
	add.s32 	%r15, %r63, 1024;
	add.s32 	%r62, %r62, 4096;
	add.s16 	%rs9, %rs9, 1024;
	add.s32 	%r61, %r61, 1024;
	add.s32 	%r60, %r60, 1024;
	add.s32 	%r59, %r59, -1024;
	setp.lt.u32 	%p3, %r63, 132;
	mov.u32 	%r63, %r15;
	@%p3 bra 	$L__BB0_2;
$L__BB0_3:
	add.s32 	%r44, %r2, %r1;
	bar.sync 	0;
	cvta.to.global.u64 	%rd9, %rd4;
	shr.s32 	%r45, %r44, 31;
	shr.u32 	%r46, %r45, 27;
	add.s32 	%r47, %r44, %r46;
	and.b32  	%r48, %r47, 1073741792;
	sub.s32 	%r49, %r44, %r48;
	and.b32  	%r50, %r3, 31;
	mad.lo.s32 	%r51, %r50, 34, %r49;
	shl.b32 	%r52, %r51, 2;
	mov.u32 	%r53, sharedOrig;
	add.s32 	%r54, %r52, %r53;
	ld.shared.f32 	%f3, [%r54+140];
	ld.shared.f32 	%f4, [%r54+9388];
	mov.f32 	%f5, 0f3EFE3DC5;
	cvt.sat.f32.f32 	%f6, %f5;
	mov.f32 	%f7, 0f4B400001;
	mov.f32 	%f8, 0f437C0000;
	fma.rm.f32 	%f9, %f6, %f8, %f7;
	add.f32 	%f10, %f9, 0fCB40007F;
	neg.f32 	%f11, %f10;
	fma.rn.f32 	%f12, 0fBF19999A, 0f3FB8AA3B, %f11;
	fma.rn.f32 	%f13, 0fBF19999A, 0f32A57060, %f12;
	mov.b32 	%r55, %f9;
	shl.b32 	%r56, %r55, 23;
	mov.b32 	%f14, %r56;
	ex2.approx.ftz.f32 	%f15, %f13;
	mul.f32 	%f16, %f15, %f14;
	mov.f32 	%f17, 0f3F800000;
	sub.f32 	%f18, %f17, %f16;
	rcp.rn.f32 	%f19, %f18;
	sub.f32 	%f20, %f19, %f4;
	setp.gt.f32 	%p4, %f3, 0f3F800000;
	selp.f32 	%f21, 0f3F800000, 0f00000000, %p4;
	mul.f32 	%f22, %f20, %f21;
	sub.f32 	%f23, %f17, %f21;
	mul.f32 	%f24, %f4, %f23;
	sub.f32 	%f25, %f22, %f24;
	div.rn.f32 	%f26, %f25, 0f437A0000;
	mul.f32 	%f27, %f4, %f4;
	add.f32 	%f28, %f3, 0fC0400000;
	abs.f32 	%f29, %f28;
	mul.f32 	%f30, %f29, 0f4038AA3B;
	ex2.approx.ftz.f32 	%f31, %f30;
	add.f32 	%f32, %f31, 0f3F800000;
	rcp.approx.ftz.f32 	%f33, %f32;
	fma.rn.f32 	%f34, %f33, 0fC0000000, 0f3F800000;
	setp.ge.f32 	%p5, %f29, 0f41102CB4;
	selp.f32 	%f35, 0f3F800000, %f34, %p5;
	copysign.f32 	%f36, %f28, %f35;
	mul.f32 	%f37, %f28, %f28;
	fma.rn.f32 	%f38, %f37, 0f3C80F082, 0fBD563CAE;
	fma.rn.f32 	%f39, %f38, %f37, 0f3E085941;
	fma.rn.f32 	%f40, %f39, %f37, 0fBEAAA9ED;
	fma.rn.f32 	%f41, %f40, %f37, 0f00000000;
	fma.rn.f32 	%f42, %f41, %f28, %f28;
	setp.ge.f32 	%p6, %f29, 0f3F19999A;
	selp.f32 	%f43, %f36, %f42, %p6;
	sub.f32 	%f44, %f17, %f43;
	mul.f32 	%f45, %f3, %f44;
	mul.f32 	%f46, %f3, %f45;
	mul.f32 	%f47, %f46, 0f3F000000;
	mov.f32 	%f48, 0f3FC54FDF;
	sub.f32 	%f49, %f48, %f27;
	mul.f32 	%f50, %f49, %f47;
	sub.f32 	%f51, %f50, %f3;
	div.rn.f32 	%f52, %f51, 0f40A00000;
	ld.shared.f32 	%f53, [%r54+144];
	sub.f32 	%f54, %f53, %f3;
	ld.shared.f32 	%f55, [%r54+136];
	sub.f32 	%f56, %f3, %f55;
	ld.shared.f32 	%f57, [%r54+276];
	sub.f32 	%f58, %f57, %f3;
	ld.shared.f32 	%f59, [%r54+4];
	sub.f32 	%f60, %f3, %f59;
	sub.f32 	%f61, %f54, %f56;
	add.f32 	%f62, %f61, %f58;
	sub.f32 	%f63, %f62, %f60;
	fma.rn.f32 	%f64, %f52, 0f3D4CCCCD, %f3;
	mul.f32 	%f65, %f63, 0f3D4CCCCD;
	mul.f32 	%f66, %f65, 0f3A83126F;
	fma.rn.f32 	%f67, %f66, 0f42800000, %f64;
	fma.rn.f32 	%f68, %f26, 0f3D4CCCCD, %f4;
	st.shared.f32 	[%r54+9388], %f68;
	add.s32 	%r57, %r4, %r3;
	mad.lo.s32 	%r58, %r57, 96, %r44;
	mul.wide.s32 	%rd10, %r58, 4;
	add.s64 	%rd11, %rd9, %rd10;
	st.global.f32 	[%rd11], %f67;
	add.s64 	%rd12, %rd1, %rd10;
	st.global.f32 	[%rd12], %f68;
	ret;

}


// ===== COMPILED SASS (sm_100) =====

	.target	sm_100

	.elftype	@"ET_EXEC"


//--------------------- .note.nv.tkinfo           --------------------------
	.section	.note.nv.tkinfo,"",@"SHT_NOTE"
	.sectionflags	@"SHF_NOTE_NV_TKINFO"
	.tkinfo
        /*0018*/ 	.word	0x00000002
        /*0030*/ 	.string	""
        /*0030*/ 	.string	"ptxas"
        /*0030*/ 	.string	"Cuda compilation tools, release 13.0, V13.0.88"
        /*0030*/ 	.string	"Build cuda_13.0.r13.0/compiler.36424714_0"
        /*0030*/ 	.string	"-arch sm_100 -m 64 "



//--------------------- .note.nv.cuinfo           --------------------------
	.section	.note.nv.cuinfo,"",@"SHT_NOTE"
	.sectionflags	@"SHF_NOTE_NV_CUINFO"
        /*0018*/ 	.short	0x0002
        /*001a*/ 	.short	0x0064
        /*001c*/ 	.short	0x0082
	.zero		2


//--------------------- .nv.info                  --------------------------
	.section	.nv.info,"",@"SHT_CUDA_INFO"
	.align	4


	//----- nvinfo : EIATTR_REGCOUNT
	.align		4
        /*0000*/ 	.byte	0x04, 0x2f
        /*0002*/ 	.short	(.L_1 - .L_0)
	.align		4
.L_0:
        /*0004*/ 	.word	index@(_Z17_2Dstencil_globalPfS_S_)
        /*0008*/ 	.word	0x00000016


	//----- nvinfo : EIATTR_FRAME_SIZE
	.align		4
.L_1:
        /*000c*/ 	.byte	0x04, 0x11
        /*000e*/ 	.short	(.L_3 - .L_2)
	.align		4
.L_2:
        /*0010*/ 	.word	index@($__internal_1_$__cuda_sm3x_div_rn_noftz_f32_slowpath)
        /*0014*/ 	.word	0x00000000


	//----- nvinfo : EIATTR_FRAME_SIZE
	.align		4
.L_3:
        /*0018*/ 	.byte	0x04, 0x11
        /*001a*/ 	.short	(.L_5 - .L_4)
	.align		4
.L_4:
        /*001c*/ 	.word	index@($__internal_0_$__cuda_sm20_rcp_rn_f32_slowpath)
        /*0020*/ 	.word	0x00000000


	//----- nvinfo : EIATTR_FRAME_SIZE
	.align		4
.L_5:
        /*0024*/ 	.byte	0x04, 0x11
        /*0026*/ 	.short	(.L_7 - .L_6)
	.align		4
.L_6:
        /*0028*/ 	.word	index@(_Z17_2Dstencil_globalPfS_S_)
        /*002c*/ 	.word	0x00000000


	//----- nvinfo : EIATTR_MIN_STACK_SIZE
	.align		4
.L_7:
        /*0030*/ 	.byte	0x04, 0x12
        /*0032*/ 	.short	(.L_9 - .L_8)
	.align		4
.L_8:
        /*0034*/ 	.word	index@(_Z17_2Dstencil_globalPfS_S_)
        /*0038*/ 	.word	0x00000000
.L_9:


//--------------------- .nv.compat                --------------------------
	.section	.nv.compat,"",@"SHT_CUDA_COMPAT_INFO"
	.align	4
        /*0000*/ 	.byte	0x02, 0x09, 0x00, 0x00, 0x02, 0x02, 0x01, 0x00, 0x02, 0x05, 0x05, 0x00, 0x03, 0x07, 0x01, 0x01
        /*0010*/ 	.byte	0x02, 0x03, 0x00, 0x00, 0x02, 0x06, 0x01, 0x00, 0x04, 0x0b, 0x08, 0x00, 0x01, 0x00, 0x00, 0x00
        /*0020*/ 	.byte	0x00, 0x00, 0x00, 0x00


//--------------------- .nv.info._Z17_2Dstencil_globalPfS_S_ --------------------------
	.section	.nv.info._Z17_2Dstencil_globalPfS_S_,"",@"SHT_CUDA_INFO"
	.sectionflags	@""
	.align	4


	//----- nvinfo : EIATTR_CUDA_API_VERSION
	.align		4
        /*0000*/ 	.byte	0x04, 0x37
        /*0002*/ 	.short	(.L_11 - .L_10)
.L_10:
        /*0004*/ 	.word	0x00000082


	//----- nvinfo : EIATTR_KPARAM_INFO
	.align		4
.L_11:
        /*0008*/ 	.byte	0x04, 0x17
        /*000a*/ 	.short	(.L_13 - .L_12)
.L_12:
        /*000c*/ 	.word	0x00000000
        /*0010*/ 	.short	0x0002
        /*0012*/ 	.short	0x0010
        /*0014*/ 	.byte	0x00, 0xf5, 0x21, 0x00


	//----- nvinfo : EIATTR_KPARAM_INFO
	.align		4
.L_13:
        /*0018*/ 	.byte	0x04, 0x17
        /*001a*/ 	.short	(.L_15 - .L_14)
.L_14:
        /*001c*/ 	.word	0x00000000
        /*0020*/ 	.short	0x0001
        /*0022*/ 	.short	0x0008
        /*0024*/ 	.byte	0x00, 0xf5, 0x21, 0x00


	//----- nvinfo : EIATTR_KPARAM_INFO
	.align		4
.L_15:
        /*0028*/ 	.byte	0x04, 0x17
        /*002a*/ 	.short	(.L_17 - .L_16)
.L_16:
        /*002c*/ 	.word	0x00000000
        /*0030*/ 	.short	0x0000
        /*0032*/ 	.short	0x0000
        /*0034*/ 	.byte	0x00, 0xf5, 0x21, 0x00


	//----- nvinfo : EIATTR_SPARSE_MMA_MASK
	.align		4
.L_17:
        /*0038*/ 	.byte	0x03, 0x50
        /*003a*/ 	.short	0x0000


	//----- nvinfo : EIATTR_MAXREG_COUNT
	.align		4
        /*003c*/ 	.byte	0x03, 0x1b
        /*003e*/ 	.short	0x00ff


	//----- nvinfo : EIATTR_NUM_BARRIERS
	.align		4
        /*0040*/ 	.byte	0x02, 0x4c
        /*0042*/ 	.byte	0x01
	.zero		1


	//----- nvinfo : EIATTR_MERCURY_ISA_VERSION
	.align		4
        /*0044*/ 	.byte	0x03, 0x5f
        /*0046*/ 	.short	0x0101


	//----- nvinfo : EIATTR_VRC_CTA_INIT_COUNT
	.align		4
        /*0048*/ 	.byte	0x02, 0x4a
	.zero		1
	.zero		1


	//----- nvinfo : EIATTR_EXIT_INSTR_OFFSETS
	.align		4
        /*004c*/ 	.byte	0x04, 0x1c
        /*004e*/ 	.short	(.L_19 - .L_18)


	//   ....[0]....
.L_18:
        /*0050*/ 	.word	0x00000aa0


	//----- nvinfo : EIATTR_CRS_STACK_SIZE
	.align		4
.L_19:
        /*0054*/ 	.byte	0x04, 0x1e
        /*0056*/ 	.short	(.L_21 - .L_20)
.L_20:
        /*0058*/ 	.word	0x00000000


	//----- nvinfo : EIATTR_CBANK_PARAM_SIZE
	.align		4
.L_21:
        /*005c*/ 	.byte	0x03, 0x19
        /*005e*/ 	.short	0x0018


	//----- nvinfo : EIATTR_PARAM_CBANK
	.align		4
        /*0060*/ 	.byte	0x04, 0x0a
        /*0062*/ 	.short	(.L_23 - .L_22)
	.align		4
.L_22:
        /*0064*/ 	.word	index@(.nv.constant0._Z17_2Dstencil_globalPfS_S_)
        /*0068*/ 	.short	0x0380
        /*006a*/ 	.short	0x0018


	//----- nvinfo : EIATTR_SW_WAR
	.align		4
.L_23:
        /*006c*/ 	.byte	0x04, 0x36
        /*006e*/ 	.short	(.L_25 - .L_24)
.L_24:
        /*0070*/ 	.word	0x00000008
.L_25:


//--------------------- .nv.callgraph             --------------------------
	.section	.nv.callgraph,"",@"SHT_CUDA_CALLGRAPH"
	.align	4
	.sectionentsize	8
	.align		4
        /*0000*/ 	.word	0x00000000
	.align		4
        /*0004*/ 	.word	0xffffffff
	.align		4
        /*0008*/ 	.word	0x00000000
	.align		4
        /*000c*/ 	.word	0xfffffffe
	.align		4
        /*0010*/ 	.word	0x00000000
	.align		4
        /*0014*/ 	.word	0xfffffffd
	.align		4
        /*0018*/ 	.word	0x00000000
	.align		4
        /*001c*/ 	.word	0xfffffffc


//--------------------- .text._Z17_2Dstencil_globalPfS_S_ --------------------------
	.section	.text._Z17_2Dstencil_globalPfS_S_,"ax",@progbits
	.align	128
        .global         _Z17_2Dstencil_globalPfS_S_
        .type           _Z17_2Dstencil_globalPfS_S_,@function
        .size           _Z17_2Dstencil_globalPfS_S_,(.L_x_25 - _Z17_2Dstencil_globalPfS_S_)
        .other          _Z17_2Dstencil_globalPfS_S_,@"STO_CUDA_ENTRY STV_DEFAULT"
_Z17_2Dstencil_globalPfS_S_:
.text._Z17_2Dstencil_globalPfS_S_:
[----:B------:R-:W-:Y:S01]  /*0000*/  LDC R1, c[0x0][0x37c] ;  /* 0x0000df00ff017b82 */ /* 0x000fe20000000800 */
[----:B------:R-:W0:Y:S01]  /*0010*/  S2R R0, SR_TID.X ;  /* 0x0000000000007919 */ /* 0x000e220000002100 */
[----:B------:R-:W1:Y:S01]  /*0020*/  LDCU.64 UR6, c[0x0][0x358] ;  /* 0x00006b00ff0677ac */ /* 0x000e620008000a00 */
[----:B------:R-:W-:Y:S01]  /*0030*/  BSSY.RECONVERGENT B0, `(.L_x_0) ;  /* 0x0000031000007945 */ /* 0x000fe20003800200 */
[----:B------:R-:W0:Y:S01]  /*0040*/  S2R R5, SR_TID.Y ;  /* 0x0000000000057919 */ /* 0x000e220000002200 */
[----:B------:R-:W2:Y:S01]  /*0050*/  S2R R2, SR_CTAID.Y ;  /* 0x0000000000027919 */ /* 0x000ea20000002600 */
[----:B------:R-:W3:Y:S01]  /*0060*/  S2R R3, SR_CTAID.X ;  /* 0x0000000000037919 */ /* 0x000ee20000002500 */
[----:B0-----:R-:W-:Y:S02]  /*0070*/  IMAD R14, R5, 0x20, R0 ;  /* 0x00000020050e7824 */ /* 0x001fe400078e0200 */
[----:B--2---:R-:W-:-:S03]  /*0080*/  IMAD.SHL.U32 R2, R2, 0x20, RZ ;  /* 0x0000002002027824 */ /* 0x004fc600078e00ff */
[----:B------:R-:W-:-:S13]  /*0090*/  ISETP.GT.U32.AND P0, PT, R14, 0x483, PT ;  /* 0x000004830e00780c */ /* 0x000fda0003f04070 */
[----:B-1-3--:R-:W-:Y:S05]  /*00a0*/  @P0 BRA `(.L_x_1) ;  /* 0x0000000000a40947 */ /* 0x00afea0003800000 */
[----:B------:R-:W0:Y:S01]  /*00b0*/  S2UR UR5, SR_CgaCtaId ;  /* 0x00000000000579c3 */ /* 0x000e220000008800 */
[C---:B------:R-:W-:Y:S01]  /*00c0*/  LOP3.LUT R4, R14.reuse, 0xffff, RZ, 0xc0, !PT ;  /* 0x0000ffff0e047812 */ /* 0x040fe200078ec0ff */
[----:B------:R-:W-:Y:S01]  /*00d0*/  UMOV UR4, 0x400 ;  /* 0x0000040000047882 */ /* 0x000fe20000000000 */
[----:B------:R-:W-:Y:S02]  /*00e0*/  PRMT R10, R14, 0x7610, R10 ;  /* 0x000076100e0a7816 */ /* 0x000fe4000000000a */
[----:B------:R-:W-:-:S03]  /*00f0*/  LEA R18, R3, R4, 0x5 ;  /* 0x0000000403127211 */ /* 0x000fc600078e28ff */
[----:B------:R-:W1:Y:S02]  /*0100*/  LDC.64 R6, c[0x0][0x390] ;  /* 0x0000e400ff067b82 */ /* 0x000e640000000a00 */
[C---:B------:R-:W-:Y:S01]  /*0110*/  VIADD R11, R18.reuse, 0xffffffff ;  /* 0xffffffff120b7836 */ /* 0x040fe20000000000 */
[----:B------:R-:W-:-:S05]  /*0120*/  IADD3 R18, PT, PT, -R18, -0x5f, RZ ;  /* 0xffffffa112127810 */ /* 0x000fca0007ffe1ff */
[----:B------:R-:W2:Y:S01]  /*0130*/  LDC.64 R8, c[0x0][0x380] ;  /* 0x0000e000ff087b82 */ /* 0x000ea20000000a00 */
[----:B0-----:R-:W-:-:S06]  /*0140*/  ULEA UR4, UR5, UR4, 0x18 ;  /* 0x0000000405047291 */ /* 0x001fcc000f8ec0ff */
[----:B------:R-:W-:-:S07]  /*0150*/  LEA R15, R14, UR4, 0x2 ;  /* 0x000000040e0f7c11 */ /* 0x000fce000f8e10ff */
.L_x_2:
[----:B------:R-:W-:Y:S01]  /*0160*/  LOP3.LUT R13, R10, 0xffff, RZ, 0xc0, !PT ;  /* 0x0000ffff0a0d7812 */ /* 0x000fe200078ec0ff */
[----:B------:R-:W-:-:S04]  /*0170*/  IMAD.HI.U32 R12, R4, -0xf0f0f0f, RZ ;  /* 0xf0f0f0f1040c7827 */ /* 0x000fc800078e00ff */
[----:B------:R-:W-:Y:S01]  /*0180*/  IMAD R13, R13, 0xf0f1, RZ ;  /* 0x0000f0f10d0d7824 */ /* 0x000fe200078e02ff */
[----:B------:R-:W-:-:S04]  /*0190*/  SHF.R.U32.HI R12, RZ, 0x5, R12 ;  /* 0x00000005ff0c7819 */ /* 0x000fc8000001160c */
[----:B------:R-:W-:Y:S01]  /*01a0*/  LEA.HI R16, R13, R2, RZ, 0xb ;  /* 0x000000020d107211 */ /* 0x000fe200078f58ff */
[----:B------:R-:W-:Y:S01]  /*01b0*/  IMAD R13, R12, -0x22, R11 ;  /* 0xffffffde0c0d7824 */ /* 0x000fe200078e020b */
[----:B------:R-:W-:Y:S02]  /*01c0*/  VIADDMNMX.U32 R19, R2, R12, 0x60, PT ;  /* 0x0000006002137446 */ /* 0x000fe4000380000c */
[----:B------:R-:W-:Y:S02]  /*01d0*/  ISETP.NE.AND P0, PT, R16, RZ, PT ;  /* 0x000000ff1000720c */ /* 0x000fe40003f05270 */
[----:B------:R-:W-:Y:S01]  /*01e0*/  VIMNMX R17, PT, PT, R13, 0x5f, PT ;  /* 0x0000005f0d117848 */ /* 0x000fe20003fe0100 */
[----:B------:R-:W-:Y:S01]  /*01f0*/  VIADD R16, R19, 0x1 ;  /* 0x0000000113107836 */ /* 0x000fe20000000000 */
[----:B------:R-:W-:-:S04]  /*0200*/  VIMNMX R13, PT, PT, RZ, R13, !PT ;  /* 0x0000000dff0d7248 */ /* 0x000fc80007fe0100 */
[----:B------:R-:W-:-:S05]  /*0210*/  IADD3 R13, PT, PT, R18, R17, R13 ;  /* 0x00000011120d7210 */ /* 0x000fca0007ffe00d */
[----:B------:R-:W-:Y:S01]  /*0220*/  @P0 IADD3 R16, PT, PT, R19, RZ, RZ ;  /* 0x000000ff13100210 */ /* 0x000fe20007ffe0ff */
[----:B------:R-:W-:-:S04]  /*0230*/  IMAD R13, R12, 0x22, R13 ;  /* 0x000000220c0d7824 */ /* 0x000fc800078e020d */
[----:B------:R-:W-:-:S04]  /*0240*/  IMAD R17, R16, 0x60, R13 ;  /* 0x0000006010117824 */ /* 0x000fc800078e020d */
[----:B--2---:R-:W-:-:S04]  /*0250*/  IMAD.WIDE R12, R17, 0x4, R8 ;  /* 0x00000004110c7825 */ /* 0x004fc800078e0208 */
[----:B-1----:R-:W-:Y:S02]  /*0260*/  IMAD.WIDE R16, R17, 0x4, R6 ;  /* 0x0000000411107825 */ /* 0x002fe400078e0206 */
[----:B------:R-:W2:Y:S04]  /*0270*/  LDG.E R12, desc[UR6][R12.64] ;  /* 0x000000060c0c7981 */ /* 0x000ea8000c1e1900 */
[----:B------:R-:W3:Y:S01]  /*0280*/  LDG.E R16, desc[UR6][R16.64] ;  /* 0x0000000610107981 */ /* 0x000ee2000c1e1900 */
[C---:B------:R-:W-:Y:S01]  /*0290*/  ISETP.GE.U32.AND P0, PT, R14.reuse, 0x84, PT ;  /* 0x000000840e00780c */ /* 0x040fe20003f06070 */
[----:B------:R-:W-:Y:S01]  /*02a0*/  VIADD R19, R14, 0x400 ;  /* 0x000004000e137836 */ /* 0x000fe20000000000 */
[----:B------:R-:W-:Y:S01]  /*02b0*/  IADD3 R4, PT, PT, R4, 0x400, RZ ;  /* 0x0000040004047810 */ /* 0x000fe20007ffe0ff */
[----:B------:R-:W-:Y:S01]  /*02c0*/  VIADD R10, R10, 0x400 ;  /* 0x000004000a0a7836 */ /* 0x000fe20000000000 */
[----:B------:R-:W-:Y:S01]  /*02d0*/  IADD3 R18, PT, PT, R18, -0x400, RZ ;  /* 0xfffffc0012127810 */ /* 0x000fe20007ffe0ff */
[----:B------:R-:W-:-:S02]  /*02e0*/  IMAD.MOV.U32 R14, RZ, RZ, R19 ;  /* 0x000000ffff0e7224 */ /* 0x000fc400078e0013 */
[----:B------:R-:W-:Y:S01]  /*02f0*/  VIADD R11, R11, 0x400 ;  /* 0x000004000b0b7836 */ /* 0x000fe20000000000 */
[----:B--2---:R-:W-:Y:S04]  /*0300*/  STS [R15], R12 ;  /* 0x0000000c0f007388 */ /* 0x004fe80000000800 */
[----:B---3--:R0:W-:Y:S02]  /*0310*/  STS [R15+0x2420], R16 ;  /* 0x002420100f007388 */ /* 0x0081e40000000800 */
[----:B0-----:R-:W-:Y:S01]  /*0320*/  VIADD R15, R15, 0x1000 ;  /* 0x000010000f0f7836 */ /* 0x001fe20000000000 */
[----:B------:R-:W-:Y:S06]  /*0330*/  @!P0 BRA `(.L_x_2) ;  /* 0xfffffffc00888947 */ /* 0x000fec000383ffff */
.L_x_1:
[----:B------:R-:W-:Y:S05]  /*0340*/  BSYNC.RECONVERGENT B0 ;  /* 0x0000000000007941 */ /* 0x000fea0003800200 */
.L_x_0:
[----:B------:R-:W0:Y:S01]  /*0350*/  S2UR UR5, SR_CgaCtaId ;  /* 0x00000000000579c3 */ /* 0x000e220000008800 */
[----:B------:R-:W-:Y:S02]  /*0360*/  IMAD R6, R3, 0x20, R0 ;  /* 0x0000002003067824 */ /* 0x000fe400078e0200 */
[----:B------:R-:W-:Y:S02]  /*0370*/  HFMA2 R9, -RZ, RZ, 1.748046875, 1.4423828125 ;  /* 0x3efe3dc5ff097431 */ /* 0x000fe400000001ff */
[----:B------:R-:W-:-:S03]  /*0380*/  IMAD.MOV.U32 R0, RZ, RZ, 0x437c0000 ;  /* 0x437c0000ff007424 */ /* 0x000fc600078e00ff */
[----:B------:R-:W-:Y:S01]  /*0390*/  BAR.SYNC.DEFER_BLOCKING 0x0 ;  /* 0x0000000000007b1d */ /* 0x000fe20000010000 */
[----:B------:R-:W-:Y:S01]  /*03a0*/  IMAD.MOV.U32 R7, RZ, RZ, 0x3f19999a ;  /* 0x3f19999aff077424 */ /* 0x000fe200078e00ff */
[----:B------:R-:W-:-:S04]  /*03b0*/  SHF.R.S32.HI R3, RZ, 0x1f, R6 ;  /* 0x0000001fff037819 */ /* 0x000fc80000011406 */
[----:B------:R-:W-:Y:S01]  /*03c0*/  LEA.HI R3, R3, R6, RZ, 0x5 ;  /* 0x0000000603037211 */ /* 0x000fe200078f28ff */
[----:B------:R-:W-:Y:S01]  /*03d0*/  UMOV UR4, 0x400 ;  /* 0x0000040000047882 */ /* 0x000fe20000000000 */
[----:B------:R-:W-:Y:S01]  /*03e0*/  FFMA.RM R9, R9, R0, 12582913 ;  /* 0x4b40000109097423 */ /* 0x000fe20000004000 */
[----:B------:R-:W-:Y:S02]  /*03f0*/  LOP3.LUT R0, R5, 0x1f, RZ, 0xc0, !PT ;  /* 0x0000001f05007812 */ /* 0x000fe400078ec0ff */
[----:B------:R-:W-:Y:S01]  /*0400*/  LOP3.LUT R3, R3, 0x3fffffe0, RZ, 0xc0, !PT ;  /* 0x3fffffe003037812 */ /* 0x000fe200078ec0ff */
[C---:B------:R-:W-:Y:S01]  /*0410*/  FADD R4, R9.reuse, -12583039 ;  /* 0xcb40007f09047421 */ /* 0x040fe20000000000 */
[----:B------:R-:W-:Y:S02]  /*0420*/  IMAD.SHL.U32 R9, R9, 0x800000, RZ ;  /* 0x0080000009097824 */ /* 0x000fe400078e00ff */
[----:B------:R-:W-:Y:S01]  /*0430*/  IADD3 R3, PT, PT, R6, -R3, RZ ;  /* 0x8000000306037210 */ /* 0x000fe20007ffe0ff */
[----:B------:R-:W-:Y:S01]  /*0440*/  FFMA R4, -R7, 1.4426950216293334961, -R4 ;  /* 0x3fb8aa3b07047823 */ /* 0x000fe20000000904 */
[----:B0-----:R-:W-:-:S03]  /*0450*/  ULEA UR4, UR5, UR4, 0x18 ;  /* 0x0000000405047291 */ /* 0x001fc6000f8ec0ff */
[----:B------:R-:W-:Y:S02]  /*0460*/  IMAD R0, R0, 0x22, R3 ;  /* 0x0000002200007824 */ /* 0x000fe400078e0203 */
[----:B------:R-:W-:-:S03]  /*0470*/  FFMA R3, -R7, 1.925963033500011079e-08, R4 ;  /* 0x32a5706007037823 */ /* 0x000fc60000000104 */
[----:B------:R-:W-:Y:S02]  /*0480*/  LEA R4, R0, UR4, 0x2 ;  /* 0x0000000400047c11 */ /* 0x000fe4000f8e10ff */
[----:B------:R-:W0:Y:S03]  /*0490*/  MUFU.EX2 R0, R3 ;  /* 0x0000000300007308 */ /* 0x000e260000000800 */
[----:B------:R1:W2:Y:S04]  /*04a0*/  LDS R7, [R4+0x8c] ;  /* 0x00008c0004077984 */ /* 0x0002a80000000800 */
[----:B------:R1:W3:Y:S01]  /*04b0*/  LDS R8, [R4+0x24ac] ;  /* 0x0024ac0004087984 */ /* 0x0002e20000000800 */
[----:B0-----:R-:W-:-:S04]  /*04c0*/  FFMA R0, R9, -R0, 1 ;  /* 0x3f80000009007423 */ /* 0x001fc80000000800 */
[----:B------:R-:W-:-:S05]  /*04d0*/  VIADD R9, R0, 0x1800000 ;  /* 0x0180000000097836 */ /* 0x000fca0000000000 */
[----:B------:R-:W-:-:S04]  /*04e0*/  LOP3.LUT R9, R9, 0x7f800000, RZ, 0xc0, !PT ;  /* 0x7f80000009097812 */ /* 0x000fc800078ec0ff */
[----:B------:R-:W-:-:S13]  /*04f0*/  ISETP.GT.U32.AND P0, PT, R9, 0x1ffffff, PT ;  /* 0x01ffffff0900780c */ /* 0x000fda0003f04070 */
[----:B-12---:R-:W-:Y:S05]  /*0500*/  @P0 BRA `(.L_x_3) ;  /* 0x00000000000c0947 */ /* 0x006fea0003800000 */
[----:B------:R-:W-:-:S07]  /*0510*/  MOV R10, 0x530 ;  /* 0x00000530000a7802 */ /* 0x000fce0000000f00 */
[----:B---3--:R-:W-:Y:S05]  /*0520*/  CALL.REL.NOINC `($__internal_0_$__cuda_sm20_rcp_rn_f32_slowpath) ;  /* 0x0000000400607944 */ /* 0x008fea0003c00000 */
[----:B------:R-:W-:Y:S05]  /*0530*/  BRA `(.L_x_4) ;  /* 0x0000000000107947 */ /* 0x000fea0003800000 */
.L_x_3:
[----:B------:R-:W0:Y:S02]  /*0540*/  MUFU.RCP R3, R0 ;  /* 0x0000000000037308 */ /* 0x000e240000001000 */
[----:B0-----:R-:W-:-:S04]  /*0550*/  FFMA R9, R0, R3, -1 ;  /* 0xbf80000000097423 */ /* 0x001fc80000000003 */
[----:B------:R-:W-:-:S04]  /*0560*/  FADD.FTZ R10, -R9, -RZ ;  /* 0x800000ff090a7221 */ /* 0x000fc80000010100 */
[----:B------:R-:W-:-:S07]  /*0570*/  FFMA R3, R3, R10, R3 ;  /* 0x0000000a03037223 */ /* 0x000fce0000000003 */
.L_x_4:
[----:B------:R-:W-:Y:S01]  /*0580*/  FSET.BF.GT.AND R9, R7, 1, PT ;  /* 0x3f8000000709780a */ /* 0x000fe20003804000 */
[----:B---3--:R-:W-:Y:S01]  /*0590*/  FADD R0, -R8, R3 ;  /* 0x0000000308007221 */ /* 0x008fe20000000100 */
[----:B------:R-:W-:Y:S01]  /*05a0*/  MOV R10, 0x3b83126f ;  /* 0x3b83126f000a7802 */ /* 0x000fe20000000f00 */
[----:B------:R-:W-:Y:S01]  /*05b0*/  IMAD.MOV.U32 R13, RZ, RZ, 0x437a0000 ;  /* 0x437a0000ff0d7424 */ /* 0x000fe200078e00ff */
[----:B------:R-:W-:Y:S01]  /*05c0*/  BSSY.RECONVERGENT B0, `(.L_x_5) ;  /* 0x000000f000007945 */ /* 0x000fe20003800200 */
[----:B------:R-:W-:Y:S02]  /*05d0*/  FADD R11, -R9, 1 ;  /* 0x3f800000090b7421 */ /* 0x000fe40000000100 */
[----:B------:R-:W-:Y:S02]  /*05e0*/  FFMA R3, R10, -R13, 1 ;  /* 0x3f8000000a037423 */ /* 0x000fe4000000080d */
[----:B------:R-:W-:Y:S02]  /*05f0*/  FMUL R11, R8, R11 ;  /* 0x0000000b080b7220 */ /* 0x000fe40000400000 */
[----:B------:R-:W-:-:S02]  /*0600*/  FFMA R3, R3, R10, 0.0040000001899898052216 ;  /* 0x3b83126f03037423 */ /* 0x000fc4000000000a */
[----:B------:R-:W-:-:S04]  /*0610*/  FFMA R0, R0, R9, -R11 ;  /* 0x0000000900007223 */ /* 0x000fc8000000080b */
[----:B------:R-:W0:Y:S01]  /*0620*/  FCHK P0, R0, 250 ;  /* 0x437a000000007902 */ /* 0x000e220000000000 */
[----:B------:R-:W-:-:S04]  /*0630*/  FFMA R9, R0, R3, RZ ;  /* 0x0000000300097223 */ /* 0x000fc800000000ff */
[----:B------:R-:W-:-:S04]  /*0640*/  FFMA R10, R9, -250, R0 ;  /* 0xc37a0000090a7823 */ /* 0x000fc80000000000 */
[----:B------:R-:W-:Y:S01]  /*0650*/  FFMA R9, R3, R10, R9 ;  /* 0x0000000a03097223 */ /* 0x000fe20000000009 */
[----:B0-----:R-:W-:Y:S06]  /*0660*/  @!P0 BRA `(.L_x_6) ;  /* 0x0000000000108947 */ /* 0x001fec0003800000 */
[----:B------:R-:W-:Y:S01]  /*0670*/  IMAD.MOV.U32 R3, RZ, RZ, 0x437a0000 ;  /* 0x437a0000ff037424 */ /* 0x000fe200078e00ff */
[----:B------:R-:W-:-:S07]  /*0680*/  MOV R10, 0x6a0 ;  /* 0x000006a0000a7802 */ /* 0x000fce0000000f00 */
[----:B------:R-:W-:Y:S05]  /*0690*/  CALL.REL.NOINC `($__internal_1_$__cuda_sm3x_div_rn_noftz_f32_slowpath) ;  /* 0x0000000400d07944 */ /* 0x000fea0003c00000 */
[----:B------:R-:W-:-:S07]  /*06a0*/  MOV R9, R0 ;  /* 0x0000000000097202 */ /* 0x000fce0000000f00 */
.L_x_6:
[----:B------:R-:W-:Y:S05]  /*06b0*/  BSYNC.RECONVERGENT B0 ;  /* 0x0000000000007941 */ /* 0x000fea0003800200 */
.L_x_5:
[----:B------:R-:W-:Y:S01]  /*06c0*/  FADD R3, R7, -3 ;  /* 0xc040000007037421 */ /* 0x000fe20000000000 */
[----:B------:R-:W-:Y:S01]  /*06d0*/  IMAD.MOV.U32 R12, RZ, RZ, 0x3c80f082 ;  /* 0x3c80f082ff0c7424 */ /* 0x000fe200078e00ff */
[----:B------:R-:W-:Y:S01]  /*06e0*/  BSSY.RECONVERGENT B0, `(.L_x_7) ;  /* 0x0000022000007945 */ /* 0x000fe20003800200 */
[----:B------:R-:W-:Y:S02]  /*06f0*/  IMAD.MOV.U32 R15, RZ, RZ, 0x3f800000 ;  /* 0x3f800000ff0f7424 */ /* 0x000fe400078e00ff */
[C---:B------:R-:W-:Y:S01]  /*0700*/  FMUL R0, |R3|.reuse, 2.8853900432586669922 ;  /* 0x4038aa3b03007820 */ /* 0x040fe20000400200 */
[C---:B------:R-:W-:Y:S01]  /*0710*/  FMUL R13, R3.reuse, R3 ;  /* 0x00000003030d7220 */ /* 0x040fe20000400000 */
[C---:B------:R-:W-:Y:S02]  /*0720*/  FSETP.GE.AND P1, PT, |R3|.reuse, 0.60000002384185791016, PT ;  /* 0x3f19999a0300780b */ /* 0x040fe40003f26200 */
[----:B------:R-:W-:Y:S01]  /*0730*/  FSETP.GE.AND P0, PT, |R3|, 9.010913848876953125, PT ;  /* 0x41102cb40300780b */ /* 0x000fe20003f06200 */
[C---:B------:R-:W-:Y:S01]  /*0740*/  FFMA R12, R13.reuse, R12, -0.052303962409496307373 ;  /* 0xbd563cae0d0c7423 */ /* 0x040fe2000000000c */
[----:B------:R-:W0:Y:S03]  /*0750*/  MUFU.EX2 R0, R0 ;  /* 0x0000000000007308 */ /* 0x000e260000000800 */
[----:B------:R-:W-:Y:S01]  /*0760*/  FFMA R14, R13, R12, 0.1331529766321182251 ;  /* 0x3e0859410d0e7423 */ /* 0x000fe2000000000c */
[----:B0-----:R-:W-:-:S03]  /*0770*/  FADD R10, R0, 1 ;  /* 0x3f800000000a7421 */ /* 0x001fc60000000000 */
[----:B------:R-:W-:Y:S01]  /*0780*/  FFMA R0, R13, R14, -0.33332768082618713379 ;  /* 0xbeaaa9ed0d007423 */ /* 0x000fe2000000000e */
[----:B------:R-:W-:-:S03]  /*0790*/  HFMA2 R14, -RZ, RZ, 1.57421875, -19.203125 ;  /* 0x3e4ccccdff0e7431 */ /* 0x000fc600000001ff */
[----:B------:R-:W-:Y:S01]  /*07a0*/  FFMA R0, R13, R0, RZ ;  /* 0x000000000d007223 */ /* 0x000fe200000000ff */
[----:B------:R-:W0:Y:S02]  /*07b0*/  MUFU.RCP R10, R10 ;  /* 0x0000000a000a7308 */ /* 0x000e240000001000 */
[--C-:B0-----:R-:W-:Y:S01]  /*07c0*/  FFMA R11, R10, -2, R15.reuse ;  /* 0xc00000000a0b7823 */ /* 0x101fe2000000000f */
[----:B------:R-:W-:-:S04]  /*07d0*/  FFMA R10, R14, -5, R15 ;  /* 0xc0a000000e0a7823 */ /* 0x000fc8000000000f */
[----:B------:R-:W-:-:S04]  /*07e0*/  FSEL R12, R11, 1, !P0 ;  /* 0x3f8000000b0c7808 */ /* 0x000fc80004000000 */
[--C-:B------:R-:W-:Y:S01]  /*07f0*/  LOP3.LUT R12, R12, 0x80000000, R3.reuse, 0xb8, !PT ;  /* 0x800000000c0c7812 */ /* 0x100fe200078eb803 */
[----:B------:R-:W-:Y:S01]  /*0800*/  @!P1 FFMA R12, R3, R0, R3 ;  /* 0x00000000030c9223 */ /* 0x000fe20000000003 */
[----:B------:R-:W-:-:S03]  /*0810*/  FFMA R3, -R8, R8, 1.5414999723434448242 ;  /* 0x3fc54fdf08037423 */ /* 0x000fc60000000108 */
[----:B------:R-:W-:-:S04]  /*0820*/  FADD R12, -R12, 1 ;  /* 0x3f8000000c0c7421 */ /* 0x000fc80000000100 */
[----:B------:R-:W-:-:S04]  /*0830*/  FMUL R12, R7, R12 ;  /* 0x0000000c070c7220 */ /* 0x000fc80000400000 */
[----:B------:R-:W-:-:S04]  /*0840*/  FMUL.D2 R0, R7, R12 ;  /* 0x0000000c07007220 */ /* 0x000fc80000300000 */
[----:B------:R-:W-:Y:S01]  /*0850*/  FFMA R0, R0, R3, -R7 ;  /* 0x0000000300007223 */ /* 0x000fe20000000807 */
[----:B------:R-:W-:-:S03]  /*0860*/  FFMA R3, R10, R14, 0.20000000298023223877 ;  /* 0x3e4ccccd0a037423 */ /* 0x000fc6000000000e */
        /* <DEDUP_REMOVED lines=8> */
[----:B------:R-:W-:-:S07]  /*08f0*/  IMAD.MOV.U32 R14, RZ, RZ, R0 ;  /* 0x000000ffff0e7224 */ /* 0x000fce00078e0000 */
.L_x_8:
[----:B------:R-:W-:Y:S05]  /*0900*/  BSYNC.RECONVERGENT B0 ;  /* 0x0000000000007941 */ /* 0x000fea0003800200 */
.L_x_7:
[----:B------:R-:W0:Y:S01]  /*0910*/  LDS R0, [R4+0x90] ;  /* 0x0000900004007984 */ /* 0x000e220000000800 */
[----:B------:R-:W1:Y:S01]  /*0920*/  LDC.64 R12, c[0x0][0x388] ;  /* 0x0000e200ff0c7b82 */ /* 0x000e620000000a00 */
[----:B------:R-:W-:Y:S01]  /*0930*/  IADD3 R5, PT, PT, R2, R5, RZ ;  /* 0x0000000502057210 */ /* 0x000fe20007ffe0ff */
[----:B------:R-:W-:Y:S01]  /*0940*/  FFMA R14, R14, 0.050000000745058059692, R7 ;  /* 0x3d4ccccd0e0e7823 */ /* 0x000fe20000000007 */
[----:B------:R-:W2:Y:S01]  /*0950*/  LDS R10, [R4+0x88] ;  /* 0x00008800040a7984 */ /* 0x000ea20000000800 */
[----:B------:R-:W-:Y:S02]  /*0960*/  FFMA R9, R9, 0.050000000745058059692, R8 ;  /* 0x3d4ccccd09097823 */ /* 0x000fe40000000008 */
[----:B------:R-:W-:Y:S01]  /*0970*/  IMAD R5, R5, 0x60, R6 ;  /* 0x0000006005057824 */ /* 0x000fe200078e0206 */
[----:B------:R-:W3:Y:S04]  /*0980*/  LDS R16, [R4+0x114] ;  /* 0x0001140004107984 */ /* 0x000ee80000000800 */
[----:B------:R-:W4:Y:S04]  /*0990*/  LDS R18, [R4+0x4] ;  /* 0x0000040004127984 */ /* 0x000f280000000800 */
[----:B------:R-:W-:Y:S01]  /*09a0*/  STS [R4+0x24ac], R9 ;  /* 0x0024ac0904007388 */ /* 0x000fe20000000800 */
[----:B-1----:R-:W-:-:S04]  /*09b0*/  IMAD.WIDE R12, R5, 0x4, R12 ;  /* 0x00000004050c7825 */ /* 0x002fc800078e020c */
[C---:B0-----:R-:W-:Y:S01]  /*09c0*/  FADD R0, -R7.reuse, R0 ;  /* 0x0000000007007221 */ /* 0x041fe20000000100 */
[C---:B--2---:R-:W-:Y:S02]  /*09d0*/  FADD R3, R7.reuse, -R10 ;  /* 0x8000000a07037221 */ /* 0x044fe40000000000 */
[----:B------:R-:W0:Y:S02]  /*09e0*/  LDC.64 R10, c[0x0][0x390] ;  /* 0x0000e400ff0a7b82 */ /* 0x000e240000000a00 */
[----:B------:R-:W-:Y:S01]  /*09f0*/  FADD R3, R0, -R3 ;  /* 0x8000000300037221 */ /* 0x000fe20000000000 */
[C---:B---3--:R-:W-:Y:S01]  /*0a00*/  FADD R16, -R7.reuse, R16 ;  /* 0x0000001007107221 */ /* 0x048fe20000000100 */
[----:B----4-:R-:W-:-:S03]  /*0a10*/  FADD R18, R7, -R18 ;  /* 0x8000001207127221 */ /* 0x010fc60000000000 */
[----:B------:R-:W-:-:S04]  /*0a20*/  FADD R3, R16, R3 ;  /* 0x0000000310037221 */ /* 0x000fc80000000000 */
[----:B------:R-:W-:-:S04]  /*0a30*/  FADD R3, -R18, R3 ;  /* 0x0000000312037221 */ /* 0x000fc80000000100 */
[----:B------:R-:W-:-:S04]  /*0a40*/  FMUL R3, R3, 0.050000000745058059692 ;  /* 0x3d4ccccd03037820 */ /* 0x000fc80000400000 */
[----:B------:R-:W-:-:S04]  /*0a50*/  FMUL R3, R3, 0.0010000000474974513054 ;  /* 0x3a83126f03037820 */ /* 0x000fc80000400000 */
[----:B------:R-:W-:Y:S01]  /*0a60*/  FFMA R3, R3, 64, R14 ;  /* 0x4280000003037823 */ /* 0x000fe2000000000e */
[----:B0-----:R-:W-:-:S04]  /*0a70*/  IMAD.WIDE R10, R5, 0x4, R10 ;  /* 0x00000004050a7825 */ /* 0x001fc800078e020a */
[----:B------:R-:W-:Y:S04]  /*0a80*/  STG.E desc[UR6][R12.64], R3 ;  /* 0x000000030c007986 */ /* 0x000fe8000c101906 */
[----:B------:R-:W-:Y:S01]  /*0a90*/  STG.E desc[UR6][R10.64], R9 ;  /* 0x000000090a007986 */ /* 0x000fe2000c101906 */
[----:B------:R-:W-:Y:S05]  /*0aa0*/  EXIT ;  /* 0x000000000000794d */ /* 0x000fea0003800000 */
        .weak           $__internal_0_$__cuda_sm20_rcp_rn_f32_slowpath
        .type           $__internal_0_$__cuda_sm20_rcp_rn_f32_slowpath,@function
        .size           $__internal_0_$__cuda_sm20_rcp_rn_f32_slowpath,($__internal_1_$__cuda_sm3x_div_rn_noftz_f32_slowpath - $__internal_0_$__cuda_sm20_rcp_rn_f32_slowpath)
$__internal_0_$__cuda_sm20_rcp_rn_f32_slowpath:
[----:B------:R-:W-:-:S05]  /*0ab0*/  IMAD.SHL.U32 R3, R0, 0x2, RZ ;  /* 0x0000000200037824 */ /* 0x000fca00078e00ff */
[----:B------:R-:W-:-:S04]  /*0ac0*/  SHF.R.U32.HI R3, RZ, 0x18, R3 ;  /* 0x00000018ff037819 */ /* 0x000fc80000011603 */
[----:B------:R-:W-:-:S13]  /*0ad0*/  ISETP.NE.U32.AND P0, PT, R3, RZ, PT ;  /* 0x000000ff0300720c */ /* 0x000fda0003f05070 */
[----:B------:R-:W-:Y:S05]  /*0ae0*/  @P0 BRA `(.L_x_9) ;  /* 0x00000000002c0947 */ /* 0x000fea0003800000 */
[----:B------:R-:W-:-:S05]  /*0af0*/  IMAD.SHL.U32 R3, R0, 0x2, RZ ;  /* 0x0000000200037824 */ /* 0x000fca00078e00ff */
[----:B------:R-:W-:-:S13]  /*0b00*/  ISETP.NE.AND P0, PT, R3, RZ, PT ;  /* 0x000000ff0300720c */ /* 0x000fda0003f05270 */
[----:B------:R2:W3:Y:S01]  /*0b10*/  @!P0 MUFU.RCP R3, R0 ;  /* 0x0000000000038308 */ /* 0x0004e20000001000 */
[----:B------:R-:W-:Y:S05]  /*0b20*/  @!P0 BRA `(.L_x_10) ;  /* 0x0000000000a48947 */ /* 0x000fea0003800000 */
[----:B------:R-:W-:-:S04]  /*0b30*/  FFMA R9, R0, 1.84467440737095516160e+19, RZ ;  /* 0x5f80000000097823 */ /* 0x000fc800000000ff */
[----:B--2---:R-:W3:Y:S02]  /*0b40*/  MUFU.RCP R0, R9 ;  /* 0x0000000900007308 */ /* 0x004ee40000001000 */
[----:B---3--:R-:W-:-:S04]  /*0b50*/  FFMA R3, R9, R0, -1 ;  /* 0xbf80000009037423 */ /* 0x008fc80000000000 */
[----:B------:R-:W-:-:S04]  /*0b60*/  FADD.FTZ R3, -R3, -RZ ;  /* 0x800000ff03037221 */ /* 0x000fc80000010100 */
[----:B------:R-:W-:-:S04]  /*0b70*/  FFMA R0, R0, R3, R0 ;  /* 0x0000000300007223 */ /* 0x000fc80000000000 */
[----:B------:R-:W-:Y:S01]  /*0b80*/  FFMA R3, R0, 1.84467440737095516160e+19, RZ ;  /* 0x5f80000000037823 */ /* 0x000fe200000000ff */
[----:B------:R-:W-:Y:S06]  /*0b90*/  BRA `(.L_x_10) ;  /* 0x0000000000887947 */ /* 0x000fec0003800000 */
.L_x_9:
[----:B------:R-:W-:-:S04]  /*0ba0*/  IADD3 R9, PT, PT, R3, -0xfd, RZ ;  /* 0xffffff0303097810 */ /* 0x000fc80007ffe0ff */
[----:B------:R-:W-:-:S13]  /*0bb0*/  ISETP.GT.U32.AND P0, PT, R9, 0x1, PT ;  /* 0x000000010900780c */ /* 0x000fda0003f04070 */
[----:B------:R-:W-:Y:S05]  /*0bc0*/  @P0 BRA `(.L_x_11) ;  /* 0x0000000000780947 */ /* 0x000fea0003800000 */
[----:B------:R-:W-:Y:S01]  /*0bd0*/  LOP3.LUT R11, R0, 0x7fffff, RZ, 0xc0, !PT ;  /* 0x007fffff000b7812 */ /* 0x000fe200078ec0ff */
[----:B------:R-:W-:Y:S02]  /*0be0*/  IMAD.MOV.U32 R16, RZ, RZ, 0x3 ;  /* 0x00000003ff107424 */ /* 0x000fe400078e00ff */
[----:B------:R-:W-:Y:S01]  /*0bf0*/  VIADD R3, R3, 0xffffff04 ;  /* 0xffffff0403037836 */ /* 0x000fe20000000000 */
[----:B------:R-:W-:Y:S02]  /*0c00*/  LOP3.LUT R11, R11, 0x3f800000, RZ, 0xfc, !PT ;  /* 0x3f8000000b0b7812 */ /* 0x000fe400078efcff */
[----:B------:R-:W-:Y:S02]  /*0c10*/  SHF.L.U32 R15, R16, R9, RZ ;  /* 0x00000009100f7219 */ /* 0x000fe400000006ff */
[----:B------:R-:W0:Y:S02]  /*0c20*/  MUFU.RCP R12, R11 ;  /* 0x0000000b000c7308 */ /* 0x000e240000001000 */
[----:B0-----:R-:W-:-:S04]  /*0c30*/  FFMA R13, R11, R12, -1 ;  /* 0xbf8000000b0d7423 */ /* 0x001fc8000000000c */
[----:B------:R-:W-:-:S04]  /*0c40*/  FADD.FTZ R13, -R13, -RZ ;  /* 0x800000ff0d0d7221 */ /* 0x000fc80000010100 */
[CCC-:B------:R-:W-:Y:S01]  /*0c50*/  FFMA.RM R14, R12.reuse, R13.reuse, R12.reuse ;  /* 0x0000000d0c0e7223 */ /* 0x1c0fe2000000400c */
[----:B------:R-:W-:-:S04]  /*0c60*/  FFMA.RP R13, R12, R13, R12 ;  /* 0x0000000d0c0d7223 */ /* 0x000fc8000000800c */
[C---:B------:R-:W-:Y:S02]  /*0c70*/  LOP3.LUT R12, R14.reuse, 0x7fffff, RZ, 0xc0, !PT ;  /* 0x007fffff0e0c7812 */ /* 0x040fe400078ec0ff */
[----:B------:R-:W-:Y:S02]  /*0c80*/  FSETP.NEU.FTZ.AND P0, PT, R14, R13, PT ;  /* 0x0000000d0e00720b */ /* 0x000fe40003f1d000 */
[----:B------:R-:W-:Y:S02]  /*0c90*/  LOP3.LUT R12, R12, 0x800000, RZ, 0xfc, !PT ;  /* 0x008000000c0c7812 */ /* 0x000fe400078efcff */
[----:B------:R-:W-:Y:S02]  /*0ca0*/  SEL R13, RZ, 0xffffffff, !P0 ;  /* 0xffffffffff0d7807 */ /* 0x000fe40004000000 */
[----:B------:R-:W-:Y:S02]  /*0cb0*/  LOP3.LUT R14, R15, R12, RZ, 0xc0, !PT ;  /* 0x0000000c0f0e7212 */ /* 0x000fe400078ec0ff */
[----:B------:R-:W-:Y:S01]  /*0cc0*/  SHF.R.U32.HI R3, RZ, R3, R12 ;  /* 0x00000003ff037219 */ /* 0x000fe2000001160c */
[----:B------:R-:W-:Y:S01]  /*0cd0*/  IMAD.MOV R13, RZ, RZ, -R13 ;  /* 0x000000ffff0d7224 */ /* 0x000fe200078e0a0d */
[----:B------:R-:W-:-:S04]  /*0ce0*/  SHF.R.U32.HI R14, RZ, R9, R14 ;  /* 0x00000009ff0e7219 */ /* 0x000fc8000001160e */
[----:B------:R-:W-:Y:S02]  /*0cf0*/  LOP3.LUT P1, RZ, R13, R9, R12, 0xf8, !PT ;  /* 0x000000090dff7212 */ /* 0x000fe4000782f80c */
[C---:B------:R-:W-:Y:S02]  /*0d00*/  LOP3.LUT P0, RZ, R14.reuse, 0x1, RZ, 0xc0, !PT ;  /* 0x000000010eff7812 */ /* 0x040fe4000780c0ff */
[----:B------:R-:W-:-:S04]  /*0d10*/  LOP3.LUT P2, RZ, R14, 0x2, RZ, 0xc0, !PT ;  /* 0x000000020eff7812 */ /* 0x000fc8000784c0ff */
[----:B------:R-:W-:Y:S02]  /*0d20*/  PLOP3.LUT P0, PT, P0, P1, P2, 0xe0, 0x0 ;  /* 0x000000000000781c */ /* 0x000fe40000703c20 */
[----:B------:R-:W-:Y:S02]  /*0d30*/  LOP3.LUT P1, RZ, R0, 0x7fffff, RZ, 0xc0, !PT ;  /* 0x007fffff00ff7812 */ /* 0x000fe4000782c0ff */
[----:B------:R-:W-:-:S04]  /*0d40*/  SEL R9, RZ, 0x1, !P0 ;  /* 0x00000001ff097807 */ /* 0x000fc80004000000 */
[----:B------:R-:W-:-:S04]  /*0d50*/  IADD3 R9, PT, PT, -R9, RZ, RZ ;  /* 0x000000ff09097210 */ /* 0x000fc80007ffe1ff */
[----:B------:R-:W-:-:S13]  /*0d60*/  ISETP.GE.AND P0, PT, R9, RZ, PT ;  /* 0x000000ff0900720c */ /* 0x000fda0003f06270 */
[----:B------:R-:W-:-:S05]  /*0d70*/  @!P0 IADD3 R3, PT, PT, R3, 0x1, RZ ;  /* 0x0000000103038810 */ /* 0x000fca0007ffe0ff */
[----:B------:R-:W-:-:S05]  /*0d80*/  @!P1 IMAD.SHL.U32 R3, R3, 0x2, RZ ;  /* 0x0000000203039824 */ /* 0x000fca00078e00ff */
[----:B------:R-:W-:Y:S01]  /*0d90*/  LOP3.LUT R3, R3, 0x80000000, R0, 0xf8, !PT ;  /* 0x8000000003037812 */ /* 0x000fe200078ef800 */
[----:B------:R-:W-:Y:S06]  /*0da0*/  BRA `(.L_x_10) ;  /* 0x0000000000047947 */ /* 0x000fec0003800000 */
.L_x_11:
[----:B------:R0:W1:Y:S02]  /*0db0*/  MUFU.RCP R3, R0 ;  /* 0x0000000000037308 */ /* 0x0000640000001000 */
.L_x_10:
[----:B------:R-:W-:-:S04]  /*0dc0*/  MOV R11, 0x0 ;  /* 0x00000000000b7802 */ /* 0x000fc80000000f00 */
[----:B0123--:R-:W-:Y:S05]  /*0dd0*/  RET.REL.NODEC R10 `(_Z17_2Dstencil_globalPfS_S_) ;  /* 0xfffffff00a887950 */ /* 0x00ffea0003c3ffff */
        .weak           $__internal_1_$__cuda_sm3x_div_rn_noftz_f32_slowpath
        .type           $__internal_1_$__cuda_sm3x_div_rn_noftz_f32_slowpath,@function
        .size           $__internal_1_$__cuda_sm3x_div_rn_noftz_f32_slowpath,(.L_x_25 - $__internal_1_$__cuda_sm3x_div_rn_noftz_f32_slowpath)
$__internal_1_$__cuda_sm3x_div_rn_noftz_f32_slowpath:
[----:B------:R-:W-:Y:S01]  /*0de0*/  SHF.R.U32.HI R12, RZ, 0x17, R3 ;  /* 0x00000017ff0c7819 */ /* 0x000fe20000011603 */
[----:B------:R-:W-:Y:S01]  /*0df0*/  BSSY.RECONVERGENT B1, `(.L_x_12) ;  /* 0x0000062000017945 */ /* 0x000fe20003800200 */
[----:B------:R-:W-:Y:S02]  /*0e00*/  SHF.R.U32.HI R11, RZ, 0x17, R0 ;  /* 0x00000017ff0b7819 */ /* 0x000fe40000011600 */
[----:B------:R-:W-:Y:S02]  /*0e10*/  LOP3.LUT R12, R12, 0xff, RZ, 0xc0, !PT ;  /* 0x000000ff0c0c7812 */ /* 0x000fe400078ec0ff */
[----:B------:R-:W-:-:S03]  /*0e20*/  LOP3.LUT R16, R11, 0xff, RZ, 0xc0, !PT ;  /* 0x000000ff0b107812 */ /* 0x000fc600078ec0ff */
[----:B------:R-:W-:Y:S01]  /*0e30*/  VIADD R14, R12, 0xffffffff ;  /* 0xffffffff0c0e7836 */ /* 0x000fe20000000000 */
[----:B------:R-:W-:-:S04]  /*0e40*/  IADD3 R13, PT, PT, R16, -0x1, RZ ;  /* 0xffffffff100d7810 */ /* 0x000fc80007ffe0ff */
[----:B------:R-:W-:-:S04]  /*0e50*/  ISETP.GT.U32.AND P0, PT, R14, 0xfd, PT ;  /* 0x000000fd0e00780c */ /* 0x000fc80003f04070 */
[----:B------:R-:W-:-:S13]  /*0e60*/  ISETP.GT.U32.OR P0, PT, R13, 0xfd, P0 ;  /* 0x000000fd0d00780c */ /* 0x000fda0000704470 */
[----:B------:R-:W-:Y:S01]  /*0e70*/  @!P0 IMAD.MOV.U32 R11, RZ, RZ, RZ ;  /* 0x000000ffff0b8224 */ /* 0x000fe200078e00ff */
[----:B------:R-:W-:Y:S06]  /*0e80*/  @!P0 BRA `(.L_x_13) ;  /* 0x00000000005c8947 */ /* 0x000fec0003800000 */
[----:B------:R-:W-:Y:S02]  /*0e90*/  FSETP.GTU.FTZ.AND P0, PT, |R0|, +INF , PT ;  /* 0x7f8000000000780b */ /* 0x000fe40003f1c200 */
[----:B------:R-:W-:-:S04]  /*0ea0*/  FSETP.GTU.FTZ.AND P1, PT, |R3|, +INF , PT ;  /* 0x7f8000000300780b */ /* 0x000fc80003f3c200 */
[----:B------:R-:W-:-:S13]  /*0eb0*/  PLOP3.LUT P0, PT, P0, P1, PT, 0xf8, 0x8f ;  /* 0x00000000008f781c */ /* 0x000fda0000703f70 */
[----:B------:R-:W-:Y:S05]  /*0ec0*/  @P0 BRA `(.L_x_14) ;  /* 0x00000004004c0947 */ /* 0x000fea0003800000 */
[----:B------:R-:W-:-:S13]  /*0ed0*/  LOP3.LUT P0, RZ, R3, 0x7fffffff, R0, 0xc8, !PT ;  /* 0x7fffffff03ff7812 */ /* 0x000fda000780c800 */
[----:B------:R-:W-:Y:S05]  /*0ee0*/  @!P0 BRA `(.L_x_15) ;  /* 0x00000004003c8947 */ /* 0x000fea0003800000 */
[C---:B------:R-:W-:Y:S02]  /*0ef0*/  FSETP.NEU.FTZ.AND P2, PT, |R0|.reuse, +INF , PT ;  /* 0x7f8000000000780b */ /* 0x040fe40003f5d200 */
[----:B------:R-:W-:Y:S02]  /*0f00*/  FSETP.NEU.FTZ.AND P1, PT, |R3|, +INF , PT ;  /* 0x7f8000000300780b */ /* 0x000fe40003f3d200 */
[----:B------:R-:W-:-:S11]  /*0f10*/  FSETP.NEU.FTZ.AND P0, PT, |R0|, +INF , PT ;  /* 0x7f8000000000780b */ /* 0x000fd60003f1d200 */
[----:B------:R-:W-:Y:S05]  /*0f20*/  @!P1 BRA !P2, `(.L_x_15) ;  /* 0x00000004002c9947 */ /* 0x000fea0005000000 */
[----:B------:R-:W-:-:S04]  /*0f30*/  LOP3.LUT P2, RZ, R0, 0x7fffffff, RZ, 0xc0, !PT ;  /* 0x7fffffff00ff7812 */ /* 0x000fc8000784c0ff */
[----:B------:R-:W-:-:S13]  /*0f40*/  PLOP3.LUT P1, PT, P1, P2, PT, 0x2f, 0xf2 ;  /* 0x0000000000f2781c */ /* 0x000fda0000f24577 */
[----:B------:R-:W-:Y:S05]  /*0f50*/  @P1 BRA `(.L_x_16) ;  /* 0x0000000400181947 */ /* 0x000fea0003800000 */
[----:B------:R-:W-:-:S04]  /*0f60*/  LOP3.LUT P1, RZ, R3, 0x7fffffff, RZ, 0xc0, !PT ;  /* 0x7fffffff03ff7812 */ /* 0x000fc8000782c0ff */
[----:B------:R-:W-:-:S13]  /*0f70*/  PLOP3.LUT P0, PT, P0, P1, PT, 0x2f, 0xf2 ;  /* 0x0000000000f2781c */ /* 0x000fda0000702577 */
[----:B------:R-:W-:Y:S05]  /*0f80*/  @P0 BRA `(.L_x_17) ;  /* 0x0000000400000947 */ /* 0x000fea0003800000 */
[----:B------:R-:W-:Y:S02]  /*0f90*/  ISETP.GE.AND P0, PT, R13, RZ, PT ;  /* 0x000000ff0d00720c */ /* 0x000fe40003f06270 */
[----:B------:R-:W-:-:S11]  /*0fa0*/  ISETP.GE.AND P1, PT, R14, RZ, PT ;  /* 0x000000ff0e00720c */ /* 0x000fd60003f26270 */
[----:B------:R-:W-:Y:S01]  /*0fb0*/  @P0 MOV R11, RZ ;  /* 0x000000ff000b0202 */ /* 0x000fe20000000f00 */
[----:B------:R-:W-:Y:S02]  /*0fc0*/  @!P0 IMAD.MOV.U32 R11, RZ, RZ, -0x40 ;  /* 0xffffffc0ff0b8424 */ /* 0x000fe400078e00ff */
[----:B------:R-:W-:Y:S01]  /*0fd0*/  @!P0 FFMA R0, R0, 1.84467440737095516160e+19, RZ ;  /* 0x5f80000000008823 */ /* 0x000fe200000000ff */
[----:B------:R-:W-:Y:S02]  /*0fe0*/  @!P1 FFMA R3, R3, 1.84467440737095516160e+19, RZ ;  /* 0x5f80000003039823 */ /* 0x000fe400000000ff */
[----:B------:R-:W-:-:S07]  /*0ff0*/  @!P1 IADD3 R11, PT, PT, R11, 0x40, RZ ;  /* 0x000000400b0b9810 */ /* 0x000fce0007ffe0ff */
.L_x_13:
[----:B------:R-:W-:Y:S01]  /*1000*/  LEA R14, R12, 0xc0800000, 0x17 ;  /* 0xc08000000c0e7811 */ /* 0x000fe200078eb8ff */
[----:B------:R-:W-:Y:S04]  /*1010*/  BSSY.RECONVERGENT B2, `(.L_x_18) ;  /* 0x0000036000027945 */ /* 0x000fe80003800200 */
[----:B------:R-:W-:Y:S01]  /*1020*/  IMAD.IADD R14, R3, 0x1, -R14 ;  /* 0x00000001030e7824 */ /* 0x000fe200078e0a0e */
[----:B------:R-:W-:-:S03]  /*1030*/  IADD3 R3, PT, PT, R16, -0x7f, RZ ;  /* 0xffffff8110037810 */ /* 0x000fc60007ffe0ff */
[----:B------:R-:W0:Y:S01]  /*1040*/  MUFU.RCP R13, R14 ;  /* 0x0000000e000d7308 */ /* 0x000e220000001000 */
[----:B------:R-:W-:Y:S01]  /*1050*/  FADD.FTZ R15, -R14, -RZ ;  /* 0x800000ff0e0f7221 */ /* 0x000fe20000010100 */
[C---:B------:R-:W-:Y:S01]  /*1060*/  IMAD R0, R3.reuse, -0x800000, R0 ;  /* 0xff80000003007824 */ /* 0x040fe200078e0200 */
[----:B------:R-:W-:-:S05]  /*1070*/  IADD3 R12, PT, PT, R3, 0x7f, -R12 ;  /* 0x0000007f030c7810 */ /* 0x000fca0007ffe80c */
[----:B------:R-:W-:Y:S02]  /*1080*/  IMAD.IADD R12, R12, 0x1, R11 ;  /* 0x000000010c0c7824 */ /* 0x000fe400078e020b */
[----:B0-----:R-:W-:-:S04]  /*1090*/  FFMA R16, R13, R15, 1 ;  /* 0x3f8000000d107423 */ /* 0x001fc8000000000f */
[----:B------:R-:W-:-:S04]  /*10a0*/  FFMA R18, R13, R16, R13 ;  /* 0x000000100d127223 */ /* 0x000fc8000000000d */
[----:B------:R-:W-:-:S04]  /*10b0*/  FFMA R13, R0, R18, RZ ;  /* 0x00000012000d7223 */ /* 0x000fc800000000ff */
[----:B------:R-:W-:-:S04]  /*10c0*/  FFMA R16, R15, R13, R0 ;  /* 0x0000000d0f107223 */ /* 0x000fc80000000000 */
[----:B------:R-:W-:-:S04]  /*10d0*/  FFMA R13, R18, R16, R13 ;  /* 0x00000010120d7223 */ /* 0x000fc8000000000d */
[----:B------:R-:W-:-:S04]  /*10e0*/  FFMA R16, R15, R13, R0 ;  /* 0x0000000d0f107223 */ /* 0x000fc80000000000 */
[----:B------:R-:W-:-:S05]  /*10f0*/  FFMA R0, R18, R16, R13 ;  /* 0x0000001012007223 */ /* 0x000fca000000000d */
[----:B------:R-:W-:-:S04]  /*1100*/  SHF.R.U32.HI R3, RZ, 0x17, R0 ;  /* 0x00000017ff037819 */ /* 0x000fc80000011600 */
[----:B------:R-:W-:-:S04]  /*1110*/  LOP3.LUT R3, R3, 0xff, RZ, 0xc0, !PT ;  /* 0x000000ff03037812 */ /* 0x000fc800078ec0ff */
[----:B------:R-:W-:-:S05]  /*1120*/  IADD3 R15, PT, PT, R3, R12, RZ ;  /* 0x0000000c030f7210 */ /* 0x000fca0007ffe0ff */
[----:B------:R-:W-:-:S05]  /*1130*/  VIADD R3, R15, 0xffffffff ;  /* 0xffffffff0f037836 */ /* 0x000fca0000000000 */
[----:B------:R-:W-:-:S13]  /*1140*/  ISETP.GE.U32.AND P0, PT, R3, 0xfe, PT ;  /* 0x000000fe0300780c */ /* 0x000fda0003f06070 */
[----:B------:R-:W-:Y:S05]  /*1150*/  @!P0 BRA `(.L_x_19) ;  /* 0x0000000000808947 */ /* 0x000fea0003800000 */
[----:B------:R-:W-:-:S13]  /*1160*/  ISETP.GT.AND P0, PT, R15, 0xfe, PT ;  /* 0x000000fe0f00780c */ /* 0x000fda0003f04270 */
[----:B------:R-:W-:Y:S05]  /*1170*/  @P0 BRA `(.L_x_20) ;  /* 0x00000000006c0947 */ /* 0x000fea0003800000 */
[----:B------:R-:W-:-:S13]  /*1180*/  ISETP.GE.AND P0, PT, R15, 0x1, PT ;  /* 0x000000010f00780c */ /* 0x000fda0003f06270 */
[----:B------:R-:W-:Y:S05]  /*1190*/  @P0 BRA `(.L_x_21) ;  /* 0x0000000000740947 */ /* 0x000fea0003800000 */
[----:B------:R-:W-:Y:S02]  /*11a0*/  ISETP.GE.AND P0, PT, R15, -0x18, PT ;  /* 0xffffffe80f00780c */ /* 0x000fe40003f06270 */
[----:B------:R-:W-:-:S11]  /*11b0*/  LOP3.LUT R0, R0, 0x80000000, RZ, 0xc0, !PT ;  /* 0x8000000000007812 */ /* 0x000fd600078ec0ff */
[----:B------:R-:W-:Y:S05]  /*11c0*/  @!P0 BRA `(.L_x_21) ;  /* 0x0000000000688947 */ /* 0x000fea0003800000 */
[CCC-:B------:R-:W-:Y:S01]  /*11d0*/  FFMA.RZ R3, R18.reuse, R16.reuse, R13.reuse ;  /* 0x0000001012037223 */ /* 0x1c0fe2000000c00d */
[C---:B------:R-:W-:Y:S01]  /*11e0*/  IADD3 R14, PT, PT, R15.reuse, 0x20, RZ ;  /* 0x000000200f0e7810 */ /* 0x040fe20007ffe0ff */
[CCC-:B------:R-:W-:Y:S01]  /*11f0*/  FFMA.RM R12, R18.reuse, R16.reuse, R13.reuse ;  /* 0x00000010120c7223 */ /* 0x1c0fe2000000400d */
[----:B------:R-:W-:Y:S02]  /*1200*/  ISETP.NE.AND P2, PT, R15, RZ, PT ;  /* 0x000000ff0f00720c */ /* 0x000fe40003f45270 */
[----:B------:R-:W-:Y:S01]  /*1210*/  LOP3.LUT R11, R3, 0x7fffff, RZ, 0xc0, !PT ;  /* 0x007fffff030b7812 */ /* 0x000fe200078ec0ff */
[----:B------:R-:W-:Y:S01]  /*1220*/  FFMA.RP R3, R18, R16, R13 ;  /* 0x0000001012037223 */ /* 0x000fe2000000800d */
[----:B------:R-:W-:Y:S01]  /*1230*/  IMAD.MOV R13, RZ, RZ, -R15 ;  /* 0x000000ffff0d7224 */ /* 0x000fe200078e0a0f */
[----:B------:R-:W-:Y:S02]  /*1240*/  ISETP.NE.AND P1, PT, R15, RZ, PT ;  /* 0x000000ff0f00720c */ /* 0x000fe40003f25270 */
[----:B------:R-:W-:-:S02]  /*1250*/  LOP3.LUT R11, R11, 0x800000, RZ, 0xfc, !PT ;  /* 0x008000000b0b7812 */ /* 0x000fc400078efcff */
[----:B------:R-:W-:Y:S02]  /*1260*/  FSETP.NEU.FTZ.AND P0, PT, R3, R12, PT ;  /* 0x0000000c0300720b */ /* 0x000fe40003f1d000 */
[----:B------:R-:W-:Y:S02]  /*1270*/  SHF.L.U32 R14, R11, R14, RZ ;  /* 0x0000000e0b0e7219 */ /* 0x000fe400000006ff */
[----:B------:R-:W-:Y:S02]  /*1280*/  SEL R12, R13, RZ, P2 ;  /* 0x000000ff0d0c7207 */ /* 0x000fe40001000000 */
[----:B------:R-:W-:Y:S02]  /*1290*/  ISETP.NE.AND P1, PT, R14, RZ, P1 ;  /* 0x000000ff0e00720c */ /* 0x000fe40000f25270 */
[----:B------:R-:W-:Y:S02]  /*12a0*/  SHF.R.U32.HI R12, RZ, R12, R11 ;  /* 0x0000000cff0c7219 */ /* 0x000fe4000001160b */
[----:B------:R-:W-:-:S02]  /*12b0*/  PLOP3.LUT P0, PT, P0, P1, PT, 0xf8, 0x8f ;  /* 0x00000000008f781c */ /* 0x000fc40000703f70 */
[----:B------:R-:W-:Y:S02]  /*12c0*/  SHF.R.U32.HI R14, RZ, 0x1, R12 ;  /* 0x00000001ff0e7819 */ /* 0x000fe4000001160c */
[----:B------:R-:W-:-:S04]  /*12d0*/  SEL R3, RZ, 0x1, !P0 ;  /* 0x00000001ff037807 */ /* 0x000fc80004000000 */
[----:B------:R-:W-:-:S04]  /*12e0*/  LOP3.LUT R3, R3, 0x1, R14, 0xf8, !PT ;  /* 0x0000000103037812 */ /* 0x000fc800078ef80e */
[----:B------:R-:W-:-:S04]  /*12f0*/  LOP3.LUT R3, R3, R12, RZ, 0xc0, !PT ;  /* 0x0000000c03037212 */ /* 0x000fc800078ec0ff */
[----:B------:R-:W-:-:S04]  /*1300*/  IADD3 R3, PT, PT, R14, R3, RZ ;  /* 0x000000030e037210 */ /* 0x000fc80007ffe0ff */
[----:B------:R-:W-:Y:S01]  /*1310*/  LOP3.LUT R0, R3, R0, RZ, 0xfc, !PT ;  /* 0x0000000003007212 */ /* 0x000fe200078efcff */
[----:B------:R-:W-:Y:S06]  /*1320*/  BRA `(.L_x_21) ;  /* 0x0000000000107947 */ /* 0x000fec0003800000 */
.L_x_20:
[----:B------:R-:W-:-:S04]  /*1330*/  LOP3.LUT R0, R0, 0x80000000, RZ, 0xc0, !PT ;  /* 0x8000000000007812 */ /* 0x000fc800078ec0ff */
[----:B------:R-:W-:Y:S01]  /*1340*/  LOP3.LUT R0, R0, 0x7f800000, RZ, 0xfc, !PT ;  /* 0x7f80000000007812 */ /* 0x000fe200078efcff */
[----:B------:R-:W-:Y:S06]  /*1350*/  BRA `(.L_x_21) ;  /* 0x0000000000047947 */ /* 0x000fec0003800000 */
.L_x_19:
[----:B------:R-:W-:-:S07]  /*1360*/  IMAD R0, R12, 0x800000, R0 ;  /* 0x008000000c007824 */ /* 0x000fce00078e0200 */
.L_x_21:
[----:B------:R-:W-:Y:S05]  /*1370*/  BSYNC.RECONVERGENT B2 ;  /* 0x0000000000027941 */ /* 0x000fea0003800200 */
.L_x_18:
[----:B------:R-:W-:Y:S05]  /*1380*/  BRA `(.L_x_22) ;  /* 0x0000000000207947 */ /* 0x000fea0003800000 */
.L_x_17:
[----:B------:R-:W-:-:S04]  /*1390*/  LOP3.LUT R0, R3, 0x80000000, R0, 0x48, !PT ;  /* 0x8000000003007812 */ /* 0x000fc800078e4800 */
[----:B------:R-:W-:Y:S01]  /*13a0*/  LOP3.LUT R0, R0, 0x7f800000, RZ, 0xfc, !PT ;  /* 0x7f80000000007812 */ /* 0x000fe200078efcff */
[----:B------:R-:W-:Y:S06]  /*13b0*/  BRA `(.L_x_22) ;  /* 0x0000000000147947 */ /* 0x000fec0003800000 */
.L_x_16:
[----:B------:R-:W-:Y:S01]  /*13c0*/  LOP3.LUT R0, R3, 0x80000000, R0, 0x48, !PT ;  /* 0x8000000003007812 */ /* 0x000fe200078e4800 */
[----:B------:R-:W-:Y:S06]  /*13d0*/  BRA `(.L_x_22) ;  /* 0x00000000000c7947 */ /* 0x000fec0003800000 */
.L_x_15:
[----:B------:R-:W0:Y:S01]  /*13e0*/  MUFU.RSQ R0, -QNAN ;  /* 0xffc0000000007908 */ /* 0x000e220000001400 */
[----:B------:R-:W-:Y:S05]  /*13f0*/  BRA `(.L_x_22) ;  /* 0x0000000000047947 */ /* 0x000fea0003800000 */
.L_x_14:
[----:B------:R-:W-:-:S07]  /*1400*/  FADD.FTZ R0, R0, R3 ;  /* 0x0000000300007221 */ /* 0x000fce0000010000 */
.L_x_22:
[----:B------:R-:W-:Y:S05]  /*1410*/  BSYNC.RECONVERGENT B1 ;  /* 0x0000000000017941 */ /* 0x000fea0003800200 */
.L_x_12:
[----:B------:R-:W-:-:S04]  /*1420*/  HFMA2 R11, -RZ, RZ, 0, 0 ;  /* 0x00000000ff0b7431 */ /* 0x000fc800000001ff */
[----:B0-----:R-:W-:Y:S05]  /*1430*/  RET.REL.NODEC R10 `(_Z17_2Dstencil_globalPfS_S_) ;  /* 0xffffffe80af07950 */ /* 0x001fea0003c3ffff */
.L_x_23:
[----:B------:R-:W-:-:S00]  /*1440*/  BRA `(.L_x_23) ;  /* 0xfffffffc00fc7947 */ /* 0x000fc0000383ffff */
[----:B------:R-:W-:-:S00]  /*1450*/  NOP ;  /* 0x0000000000007918 */ /* 0x000fc00000000000 */
        /* <DEDUP_REMOVED lines=10> */
.L_x_25:


//--------------------- .nv.shared._Z17_2Dstencil_globalPfS_S_ --------------------------
	.section	.nv.shared._Z17_2Dstencil_globalPfS_S_,"aw",@nobits
	.sectionflags	@""
	.align	16
	.zero		1024


//--------------------- .nv.shared.reserved.0     --------------------------
	.section	.nv.shared.reserved.0,"aw",@nobits
	.weak		__nv_reservedSMEM_offset_0_alias
	.size		__nv_reservedSMEM_offset_0_alias, 0, 64
	.other		__nv_reservedSMEM_offset_0_alias,@"STO_CUDA_RESERVED_SHARED STV_DEFAULT"
__nv_reservedSMEM_offset_0_alias:
	.zero		0
	.zero		64


//--------------------- .nv.constant0._Z17_2Dstencil_globalPfS_S_ --------------------------
	.section	.nv.constant0._Z17_2Dstencil_globalPfS_S_,"a",@progbits
	.sectionflags	@""
	.align	4
.nv.constant0._Z17_2Dstencil_globalPfS_S_:
	.zero		920


//--------------------- SYMBOLS --------------------------

	.type		.nv.reservedSmem.offset0,@object
	.size		.nv.reservedSmem.offset0,0x4
	.type		.nv.reservedSmem.cap,@object
	.size		.nv.reservedSmem.cap,0x4
